//
// Generated by NVIDIA NVVM Compiler
//
// Compiler Build ID: CL-36424714
// Cuda compilation tools, release 13.0, V13.0.88
// Based on NVVM 20.0.0
//

.version 9.0
.target sm_100
.address_size 64

	// .globl	_Z6threadmPmS_

.visible .entry _Z6threadmPmS_(
	.param .u64 _Z6threadmPmS__param_0,
	.param .u64 .ptr .align 1 _Z6threadmPmS__param_1,
	.param .u64 .ptr .align 1 _Z6threadmPmS__param_2
)
{
	.reg .pred 	%p<7>;
	.reg .b32 	%r<16>;
	.reg .b64 	%rd<23>;

	ld.param.u64 	%rd10, [_Z6threadmPmS__param_0];
	ld.param.u64 	%rd11, [_Z6threadmPmS__param_1];
	ld.param.u64 	%rd12, [_Z6threadmPmS__param_2];
	cvta.to.global.u64 	%rd1, %rd12;
	cvta.to.global.u64 	%rd2, %rd11;
	mov.u32 	%r5, %ctaid.x;
	mov.u32 	%r6, %ntid.x;
	mov.u32 	%r7, %tid.x;
	mad.lo.s32 	%r8, %r5, %r6, %r7;
	add.s32 	%r15, %r8, 2;
	mov.u32 	%r9, %nctaid.x;
	mul.lo.s32 	%r2, %r9, %r6;
$L__BB0_1:
	cvt.s64.s32 	%rd3, %r15;
	setp.lt.u32 	%p1, %r15, 4;
	@%p1 bra 	$L__BB0_8;
	mov.b64 	%rd21, 2;
	cvt.u32.u64 	%r11, %rd3;
	bra.uni 	$L__BB0_4;
$L__BB0_3:
	add.s64 	%rd4, %rd21, 1;
	mad.lo.s64 	%rd16, %rd21, %rd21, %rd21;
	add.s64 	%rd17, %rd16, %rd4;
	setp.gt.u64 	%p4, %rd17, %rd3;
	mov.u64 	%rd21, %rd4;
	@%p4 bra 	$L__BB0_8;
$L__BB0_4:
	or.b64  	%rd14, %rd3, %rd21;
	and.b64  	%rd15, %rd14, -4294967296;
	setp.ne.s64 	%p2, %rd15, 0;
	@%p2 bra 	$L__BB0_6;
	cvt.u32.u64 	%r10, %rd21;
	rem.u32 	%r12, %r11, %r10;
	cvt.u64.u32 	%rd22, %r12;
	bra.uni 	$L__BB0_7;
$L__BB0_6:
	rem.u64 	%rd22, %rd3, %rd21;
$L__BB0_7:
	setp.eq.s64 	%p3, %rd22, 0;
	@%p3 bra 	$L__BB0_10;
	bra.uni 	$L__BB0_3;
$L__BB0_8:
	atom.global.add.u32 	%r13, [%rd2], 1;
	cvt.s64.s32 	%rd9, %r13;
	setp.le.u64 	%p5, %rd10, %rd9;
	@%p5 bra 	$L__BB0_10;
	shl.b64 	%rd18, %rd9, 3;
	add.s64 	%rd19, %rd1, %rd18;
	st.global.u64 	[%rd19], %rd3;
$L__BB0_10:
	cvt.u32.u64 	%r14, %rd3;
	add.s32 	%r15, %r14, %r2;
	ld.global.u64 	%rd20, [%rd2];
	setp.lt.u64 	%p6, %rd20, %rd10;
	@%p6 bra 	$L__BB0_1;
	ret;

}


// ===== COMPILED SASS (sm_100) =====

	.target	sm_100

	.elftype	@"ET_EXEC"


//--------------------- .note.nv.tkinfo           --------------------------
	.section	.note.nv.tkinfo,"",@"SHT_NOTE"
	.sectionflags	@"SHF_NOTE_NV_TKINFO"
	.tkinfo
        /*0018*/ 	.word	0x00000002
        /*0030*/ 	.string	""
        /*0030*/ 	.string	"ptxas"
        /*0030*/ 	.string	"Cuda compilation tools, release 13.0, V13.0.88"
        /*0030*/ 	.string	"Build cuda_13.0.r13.0/compiler.36424714_0"
        /*0030*/ 	.string	"-arch sm_100 -m 64 "



//--------------------- .note.nv.cuinfo           --------------------------
	.section	.note.nv.cuinfo,"",@"SHT_NOTE"
	.sectionflags	@"SHF_NOTE_NV_CUINFO"
        /*0018*/ 	.short	0x0002
        /*001a*/ 	.short	0x0064
        /*001c*/ 	.short	0x0082
	.zero		2


//--------------------- .nv.info                  --------------------------
	.section	.nv.info,"",@"SHT_CUDA_INFO"
	.align	4


	//----- nvinfo : EIATTR_REGCOUNT
	.align		4
        /*0000*/ 	.byte	0x04, 0x2f
        /*0002*/ 	.short	(.L_1 - .L_0)
	.align		4
.L_0:
        /*0004*/ 	.word	index@(_Z6threadmPmS_)
        /*0008*/ 	.word	0x00000014


	//----- nvinfo : EIATTR_FRAME_SIZE
	.align		4
.L_1:
        /*000c*/ 	.byte	0x04, 0x11
        /*000e*/ 	.short	(.L_3 - .L_2)
	.align		4
.L_2:
        /*0010*/ 	.word	index@($__internal_0_$__cuda_sm20_rem_u64)
        /*0014*/ 	.word	0x00000000


	//----- nvinfo : EIATTR_FRAME_SIZE
	.align		4
.L_3:
        /*0018*/ 	.byte	0x04, 0x11
        /*001a*/ 	.short	(.L_5 - .L_4)
	.align		4
.L_4:
        /*001c*/ 	.word	index@(_Z6threadmPmS_)
        /*0020*/ 	.word	0x00000000


	//----- nvinfo : EIATTR_MIN_STACK_SIZE
	.align		4
.L_5:
        /*0024*/ 	.byte	0x04, 0x12
        /*0026*/ 	.short	(.L_7 - .L_6)
	.align		4
.L_6:
        /*0028*/ 	.word	index@(_Z6threadmPmS_)
        /*002c*/ 	.word	0x00000000
.L_7:


//--------------------- .nv.compat                --------------------------
	.section	.nv.compat,"",@"SHT_CUDA_COMPAT_INFO"
	.align	4
        /*0000*/ 	.byte	0x02, 0x09, 0x00, 0x00, 0x02, 0x02, 0x01, 0x00, 0x02, 0x05, 0x05, 0x00, 0x03, 0x07, 0x01, 0x01
        /*0010*/ 	.byte	0x02, 0x03, 0x00, 0x00, 0x02, 0x06, 0x01, 0x00, 0x04, 0x0b, 0x08, 0x00, 0x09, 0x00, 0x00, 0x00
        /*0020*/ 	.byte	0x00, 0x00, 0x00, 0x00


//--------------------- .nv.info._Z6threadmPmS_   --------------------------
	.section	.nv.info._Z6threadmPmS_,"",@"SHT_CUDA_INFO"
	.sectionflags	@""
	.align	4


	//----- nvinfo : EIATTR_CUDA_API_VERSION
	.align		4
        /*0000*/ 	.byte	0x04, 0x37
        /*0002*/ 	.short	(.L_9 - .L_8)
.L_8:
        /*0004*/ 	.word	0x00000082


	//----- nvinfo : EIATTR_KPARAM_INFO
	.align		4
.L_9:
        /*0008*/ 	.byte	0x04, 0x17
        /*000a*/ 	.short	(.L_11 - .L_10)
.L_10:
        /*000c*/ 	.word	0x00000000
        /*0010*/ 	.short	0x0002
        /*0012*/ 	.short	0x0010
        /*0014*/ 	.byte	0x00, 0xf5, 0x21, 0x00


	//----- nvinfo : EIATTR_KPARAM_INFO
	.align		4
.L_11:
        /*0018*/ 	.byte	0x04, 0x17
        /*001a*/ 	.short	(.L_13 - .L_12)
.L_12:
        /*001c*/ 	.word	0x00000000
        /*0020*/ 	.short	0x0001
        /*0022*/ 	.short	0x0008
        /*0024*/ 	.byte	0x00, 0xf5, 0x21, 0x00


	//----- nvinfo : EIATTR_KPARAM_INFO
	.align		4
.L_13:
        /*0028*/ 	.byte	0x04, 0x17
        /*002a*/ 	.short	(.L_15 - .L_14)
.L_14:
        /*002c*/ 	.word	0x00000000
        /*0030*/ 	.short	0x0000
        /*0032*/ 	.short	0x0000
        /*0034*/ 	.byte	0x00, 0xf0, 0x21, 0x00


	//----- nvinfo : EIATTR_SPARSE_MMA_MASK
	.align		4
.L_15:
        /*0038*/ 	.byte	0x03, 0x50
        /*003a*/ 	.short	0x0000


	//----- nvinfo : EIATTR_MAXREG_COUNT
	.align		4
        /*003c*/ 	.byte	0x03, 0x1b
        /*003e*/ 	.short	0x00ff


	//----- nvinfo : EIATTR_MERCURY_ISA_VERSION
	.align		4
        /*0040*/ 	.byte	0x03, 0x5f
        /*0042*/ 	.short	0x0101


	//----- nvinfo : EIATTR_INT_WARP_WIDE_INSTR_OFFSETS
	.align		4
        /*0044*/ 	.byte	0x04, 0x31
        /*0046*/ 	.short	(.L_17 - .L_16)


	//   ....[0]....
.L_16:
        /*0048*/ 	.word	0x000003b0


	//   ....[1]....
        /*004c*/ 	.word	0x00000450


	//----- nvinfo : EIATTR_VRC_CTA_INIT_COUNT
	.align		4
.L_17:
        /*0050*/ 	.byte	0x02, 0x4a
	.zero		1
	.zero		1


	//----- nvinfo : EIATTR_EXIT_INSTR_OFFSETS
	.align		4
        /*0054*/ 	.byte	0x04, 0x1c
        /*0056*/ 	.short	(.L_19 - .L_18)


	//   ....[0]....
.L_18:
        /*0058*/ 	.word	0x00000570


	//----- nvinfo : EIATTR_CRS_STACK_SIZE
	.align		4
.L_19:
        /*005c*/ 	.byte	0x04, 0x1e
        /*005e*/ 	.short	(.L_21 - .L_20)
.L_20:
        /*0060*/ 	.word	0x00000000


	//----- nvinfo : EIATTR_CBANK_PARAM_SIZE
	.align		4
.L_21:
        /*0064*/ 	.byte	0x03, 0x19
        /*0066*/ 	.short	0x0018


	//----- nvinfo : EIATTR_PARAM_CBANK
	.align		4
        /*0068*/ 	.byte	0x04, 0x0a
        /*006a*/ 	.short	(.L_23 - .L_22)
	.align		4
.L_22:
        /*006c*/ 	.word	index@(.nv.constant0._Z6threadmPmS_)
        /*0070*/ 	.short	0x0380
        /*0072*/ 	.short	0x0018


	//----- nvinfo : EIATTR_SW_WAR
	.align		4
.L_23:
        /*0074*/ 	.byte	0x04, 0x36
        /*0076*/ 	.short	(.L_25 - .L_24)
.L_24:
        /*0078*/ 	.word	0x00000008
.L_25:


//--------------------- .nv.callgraph             --------------------------
	.section	.nv.callgraph,"",@"SHT_CUDA_CALLGRAPH"
	.align	4
	.sectionentsize	8
	.align		4
        /*0000*/ 	.word	0x00000000
	.align		4
        /*0004*/ 	.word	0xffffffff
	.align		4
        /*0008*/ 	.word	0x00000000
	.align		4
        /*000c*/ 	.word	0xfffffffe
	.align		4
        /*0010*/ 	.word	0x00000000
	.align		4
        /*0014*/ 	.word	0xfffffffd
	.align		4
        /*0018*/ 	.word	0x00000000
	.align		4
        /*001c*/ 	.word	0xfffffffc


//--------------------- .text._Z6threadmPmS_      --------------------------
	.section	.text._Z6threadmPmS_,"ax",@progbits
	.align	128
        .global         _Z6threadmPmS_
        .type           _Z6threadmPmS_,@function
        .size           _Z6threadmPmS_,(.L_x_9 - _Z6threadmPmS_)
        .other          _Z6threadmPmS_,@"STO_CUDA_ENTRY STV_DEFAULT"
_Z6threadmPmS_:
.text._Z6threadmPmS_:
[----:B------:R-:W-:Y:S01]  /*0000*/  LDC R1, c[0x0][0x37c] ;  /* 0x0000df00ff017b82 */ /* 0x000fe20000000800 */
[----:B------:R-:W0:Y:S07]  /*0010*/  S2R R0, SR_TID.X ;  /* 0x0000000000007919 */ /* 0x000e2e0000002100 */
[----:B------:R-:W0:Y:S01]  /*0020*/  S2UR UR6, SR_CTAID.X ;  /* 0x00000000000679c3 */ /* 0x000e220000002500 */
[----:B------:R-:W1:Y:S07]  /*0030*/  LDCU.64 UR4, c[0x0][0x358] ;  /* 0x00006b00ff0477ac */ /* 0x000e6e0008000a00 */
[----:B------:R-:W0:Y:S01]  /*0040*/  LDC R3, c[0x0][0x360] ;  /* 0x0000d800ff037b82 */ /* 0x000e220000000800 */
[----:B------:R-:W2:Y:S01]  /*0050*/  LDCU UR7, c[0x0][0x370] ;  /* 0x00006e00ff0777ac */ /* 0x000ea20008000800 */
[----:B0-----:R-:W-:-:S02]  /*0060*/  IMAD R0, R3, UR6, R0 ;  /* 0x0000000603007c24 */ /* 0x001fc4000f8e0200 */
[----:B--2---:R-:W-:Y:S02]  /*0070*/  IMAD R3, R3, UR7, RZ ;  /* 0x0000000703037c24 */ /* 0x004fe4000f8e02ff */
[----:B-1----:R-:W-:-:S07]  /*0080*/  VIADD R0, R0, 0x2 ;  /* 0x0000000200007836 */ /* 0x002fce0000000000 */
.L_x_7:
[----:B------:R-:W-:Y:S01]  /*0090*/  ISETP.GE.U32.AND P0, PT, R0, 0x4, PT ;  /* 0x000000040000780c */ /* 0x000fe20003f06070 */
[----:B------:R-:W-:Y:S01]  /*00a0*/  BSSY.RECONVERGENT B0, `(.L_x_0) ;  /* 0x0000045000007945 */ /* 0x000fe20003800200 */
[----:B------:R-:W-:-:S11]  /*00b0*/  SHF.R.S32.HI R5, RZ, 0x1f, R0 ;  /* 0x0000001fff057819 */ /* 0x000fd60000011400 */
[----:B------:R-:W-:Y:S05]  /*00c0*/  @!P0 BRA `(.L_x_1) ;  /* 0x0000000000b48947 */ /* 0x000fea0003800000 */
[----:B------:R-:W-:Y:S02]  /*00d0*/  IMAD.MOV.U32 R7, RZ, RZ, 0x2 ;  /* 0x00000002ff077424 */ /* 0x000fe400078e00ff */
[----:B------:R-:W-:-:S07]  /*00e0*/  IMAD.MOV.U32 R2, RZ, RZ, RZ ;  /* 0x000000ffff027224 */ /* 0x000fce00078e00ff */
.L_x_6:
[----:B------:R-:W-:Y:S01]  /*00f0*/  LOP3.LUT R4, R5, R2, RZ, 0xfc, !PT ;  /* 0x0000000205047212 */ /* 0x000fe200078efcff */
[----:B------:R-:W-:Y:S03]  /*0100*/  BSSY.RECONVERGENT B1, `(.L_x_2) ;  /* 0x000001b000017945 */ /* 0x000fe60003800200 */
[----:B------:R-:W-:-:S13]  /*0110*/  ISETP.NE.U32.AND P0, PT, R4, RZ, PT ;  /* 0x000000ff0400720c */ /* 0x000fda0003f05070 */
[----:B------:R-:W-:Y:S05]  /*0120*/  @P0 BRA `(.L_x_3) ;  /* 0x0000000000500947 */ /* 0x000fea0003800000 */
[----:B------:R-:W0:Y:S01]  /*0130*/  I2F.U32.RP R4, R7 ;  /* 0x0000000700047306 */ /* 0x000e220000209000 */
[----:B------:R-:W-:-:S07]  /*0140*/  ISETP.NE.U32.AND P1, PT, R7, RZ, PT ;  /* 0x000000ff0700720c */ /* 0x000fce0003f25070 */
[----:B0-----:R-:W0:Y:S02]  /*0150*/  MUFU.RCP R4, R4 ;  /* 0x0000000400047308 */ /* 0x001e240000001000 */
[----:B0-----:R-:W-:-:S06]  /*0160*/  IADD3 R8, PT, PT, R4, 0xffffffe, RZ ;  /* 0x0ffffffe04087810 */ /* 0x001fcc0007ffe0ff */
[----:B------:R0:W1:Y:S02]  /*0170*/  F2I.FTZ.U32.TRUNC.NTZ R9, R8 ;  /* 0x0000000800097305 */ /* 0x000064000021f000 */
[----:B0-----:R-:W-:Y:S02]  /*0180*/  IMAD.MOV.U32 R8, RZ, RZ, RZ ;  /* 0x000000ffff087224 */ /* 0x001fe400078e00ff */
[----:B-1----:R-:W-:-:S04]  /*0190*/  IMAD.MOV R6, RZ, RZ, -R9 ;  /* 0x000000ffff067224 */ /* 0x002fc800078e0a09 */
[----:B------:R-:W-:-:S04]  /*01a0*/  IMAD R11, R6, R7, RZ ;  /* 0x00000007060b7224 */ /* 0x000fc800078e02ff */
[----:B------:R-:W-:-:S06]  /*01b0*/  IMAD.HI.U32 R9, R9, R11, R8 ;  /* 0x0000000b09097227 */ /* 0x000fcc00078e0008 */
[----:B------:R-:W-:-:S04]  /*01c0*/  IMAD.HI.U32 R9, R9, R0, RZ ;  /* 0x0000000009097227 */ /* 0x000fc800078e00ff */
[----:B------:R-:W-:-:S04]  /*01d0*/  IMAD.MOV R9, RZ, RZ, -R9 ;  /* 0x000000ffff097224 */ /* 0x000fc800078e0a09 */
[----:B------:R-:W-:-:S05]  /*01e0*/  IMAD R6, R7, R9, R0 ;  /* 0x0000000907067224 */ /* 0x000fca00078e0200 */
[----:B------:R-:W-:-:S13]  /*01f0*/  ISETP.GE.U32.AND P0, PT, R6, R7, PT ;  /* 0x000000070600720c */ /* 0x000fda0003f06070 */
[----:B------:R-:W-:-:S04]  /*0200*/  @P0 IADD3 R6, PT, PT, R6, -R7, RZ ;  /* 0x8000000706060210 */ /* 0x000fc80007ffe0ff */
[----:B------:R-:W-:-:S13]  /*0210*/  ISETP.GE.U32.AND P0, PT, R6, R7, PT ;  /* 0x000000070600720c */ /* 0x000fda0003f06070 */
[----:B------:R-:W-:Y:S01]  /*0220*/  @P0 IMAD.IADD R6, R6, 0x1, -R7 ;  /* 0x0000000106060824 */ /* 0x000fe200078e0a07 */
[----:B------:R-:W-:-:S04]  /*0230*/  @!P1 LOP3.LUT R6, RZ, R7, RZ, 0x33, !PT ;  /* 0x00000007ff069212 */ /* 0x000fc800078e33ff */
[----:B------:R-:W-:-:S04]  /*0240*/  ISETP.NE.U32.AND P0, PT, R6, RZ, PT ;  /* 0x000000ff0600720c */ /* 0x000fc80003f05070 */
[----:B------:R-:W-:Y:S01]  /*0250*/  ISETP.NE.AND.EX P0, PT, RZ, RZ, PT, P0 ;  /* 0x000000ffff00720c */ /* 0x000fe20003f05300 */
[----:B------:R-:W-:-:S12]  /*0260*/  BRA `(.L_x_4) ;  /* 0x0000000000107947 */ /* 0x000fd80003800000 */
.L_x_3:
[----:B------:R-:W-:-:S07]  /*0270*/  MOV R4, 0x290 ;  /* 0x0000029000047802 */ /* 0x000fce0000000f00 */
[----:B------:R-:W-:Y:S05]  /*0280*/  CALL.REL.NOINC `($__internal_0_$__cuda_sm20_rem_u64) ;  /* 0x0000000000bc7944 */ /* 0x000fea0003c00000 */
[----:B------:R-:W-:-:S04]  /*0290*/  ISETP.NE.U32.AND P0, PT, R6, RZ, PT ;  /* 0x000000ff0600720c */ /* 0x000fc80003f05070 */
[----:B------:R-:W-:-:S13]  /*02a0*/  ISETP.NE.AND.EX P0, PT, R10, RZ, PT, P0 ;  /* 0x000000ff0a00720c */ /* 0x000fda0003f05300 */
.L_x_4:
[----:B------:R-:W-:Y:S05]  /*02b0*/  BSYNC.RECONVERGENT B1 ;  /* 0x0000000000017941 */ /* 0x000fea0003800200 */
.L_x_2:
[----:B------:R-:W-:Y:S05]  /*02c0*/  @!P0 BRA `(.L_x_5) ;  /* 0x0000000000888947 */ /* 0x000fea0003800000 */
[----:B------:R-:W-:Y:S01]  /*02d0*/  IMAD.MOV.U32 R8, RZ, RZ, R7 ;  /* 0x000000ffff087224 */ /* 0x000fe200078e0007 */
[C---:B------:R-:W-:Y:S01]  /*02e0*/  IADD3 R11, P0, PT, R7.reuse, 0x1, RZ ;  /* 0x00000001070b7810 */ /* 0x040fe20007f1e0ff */
[----:B------:R-:W-:Y:S02]  /*02f0*/  IMAD.MOV.U32 R9, RZ, RZ, R2 ;  /* 0x000000ffff097224 */ /* 0x000fe400078e0002 */
[-C--:B------:R-:W-:Y:S02]  /*0300*/  IMAD R4, R2, R7.reuse, RZ ;  /* 0x0000000702047224 */ /* 0x080fe400078e02ff */
[----:B------:R-:W-:-:S04]  /*0310*/  IMAD.WIDE.U32 R8, R7, R7, R8 ;  /* 0x0000000707087225 */ /* 0x000fc800078e0008 */
[-C--:B------:R-:W-:Y:S01]  /*0320*/  IMAD R13, R7, R2.reuse, R4 ;  /* 0x00000002070d7224 */ /* 0x080fe200078e0204 */
[----:B------:R-:W-:Y:S02]  /*0330*/  IADD3.X R2, PT, PT, RZ, R2, RZ, P0, !PT ;  /* 0x00000002ff027210 */ /* 0x000fe400007fe4ff */
[----:B------:R-:W-:-:S04]  /*0340*/  IADD3 R7, P0, PT, R11, R8, RZ ;  /* 0x000000080b077210 */ /* 0x000fc80007f1e0ff */
[----:B------:R-:W-:Y:S02]  /*0350*/  IADD3.X R8, PT, PT, R2, R9, R13, P0, !PT ;  /* 0x0000000902087210 */ /* 0x000fe400007fe40d */
[----:B------:R-:W-:Y:S01]  /*0360*/  ISETP.GT.U32.AND P0, PT, R7, R0, PT ;  /* 0x000000000700720c */ /* 0x000fe20003f04070 */
[----:B------:R-:W-:-:S03]  /*0370*/  IMAD.MOV.U32 R7, RZ, RZ, R11 ;  /* 0x000000ffff077224 */ /* 0x000fc600078e000b */
[----:B------:R-:W-:-:S13]  /*0380*/  ISETP.GT.U32.AND.EX P0, PT, R8, R5, PT, P0 ;  /* 0x000000050800720c */ /* 0x000fda0003f04100 */
[----:B------:R-:W-:Y:S05]  /*0390*/  @!P0 BRA `(.L_x_6) ;  /* 0xfffffffc00548947 */ /* 0x000fea000383ffff */
.L_x_1:
[----:B------:R-:W0:Y:S01]  /*03a0*/  S2R R11, SR_LANEID ;  /* 0x00000000000b7919 */ /* 0x000e220000000000 */
[----:B------:R-:W-:Y:S01]  /*03b0*/  VOTEU.ANY UR6, UPT, PT ;  /* 0x0000000000067886 */ /* 0x000fe200038e0100 */
[----:B------:R-:W1:Y:S01]  /*03c0*/  LDC.64 R6, c[0x0][0x388] ;  /* 0x0000e200ff067b82 */ /* 0x000e620000000a00 */
[----:B------:R-:W0:Y:S08]  /*03d0*/  FLO.U32 R4, UR6 ;  /* 0x0000000600047d00 */ /* 0x000e3000080e0000 */
[----:B------:R-:W1:Y:S01]  /*03e0*/  POPC R9, UR6 ;  /* 0x0000000600097d09 */ /* 0x000e620008000000 */
[----:B0-----:R-:W-:-:S13]  /*03f0*/  ISETP.EQ.U32.AND P0, PT, R4, R11, PT ;  /* 0x0000000b0400720c */ /* 0x001fda0003f02070 */
[----:B-1----:R-:W2:Y:S01]  /*0400*/  @P0 ATOMG.E.ADD.STRONG.GPU PT, R9, desc[UR4][R6.64], R9 ;  /* 0x80000009060909a8 */ /* 0x002ea200081ef104 */
[----:B------:R-:W0:Y:S02]  /*0410*/  S2R R8, SR_LTMASK ;  /* 0x0000000000087919 */ /* 0x000e240000003900 */
[----:B0-----:R-:W-:Y:S01]  /*0420*/  LOP3.LUT R8, R8, UR6, RZ, 0xc0, !PT ;  /* 0x0000000608087c12 */ /* 0x001fe2000f8ec0ff */
[----:B------:R-:W0:Y:S03]  /*0430*/  LDCU.64 UR6, c[0x0][0x380] ;  /* 0x00007000ff0677ac */ /* 0x000e260008000a00 */
[----:B------:R-:W1:Y:S01]  /*0440*/  POPC R11, R8 ;  /* 0x00000008000b7309 */ /* 0x000e620000000000 */
[----:B--2---:R-:W1:Y:S02]  /*0450*/  SHFL.IDX PT, R2, R9, R4, 0x1f ;  /* 0x00001f0409027589 */ /* 0x004e6400000e0000 */
[----:B-1----:R-:W-:-:S05]  /*0460*/  IMAD.IADD R2, R2, 0x1, R11 ;  /* 0x0000000102027824 */ /* 0x002fca00078e020b */
[----:B0-----:R-:W-:Y:S02]  /*0470*/  ISETP.GE.U32.AND P0, PT, R2, UR6, PT ;  /* 0x0000000602007c0c */ /* 0x001fe4000bf06070 */
[----:B------:R-:W-:-:S04]  /*0480*/  SHF.R.S32.HI R10, RZ, 0x1f, R2 ;  /* 0x0000001fff0a7819 */ /* 0x000fc80000011402 */
[----:B------:R-:W-:-:S13]  /*0490*/  ISETP.GE.U32.AND.EX P0, PT, R10, UR7, PT, P0 ;  /* 0x000000070a007c0c */ /* 0x000fda000bf06100 */
[----:B------:R-:W0:Y:S01]  /*04a0*/  @!P0 LDC.64 R12, c[0x0][0x390] ;  /* 0x0000e400ff0c8b82 */ /* 0x000e220000000a00 */
[----:B------:R-:W-:Y:S01]  /*04b0*/  @!P0 IMAD.MOV.U32 R4, RZ, RZ, R0 ;  /* 0x000000ffff048224 */ /* 0x000fe200078e0000 */
[----:B0-----:R-:W-:-:S04]  /*04c0*/  @!P0 LEA R6, P1, R2, R12, 0x3 ;  /* 0x0000000c02068211 */ /* 0x001fc800078218ff */
[----:B------:R-:W-:-:S05]  /*04d0*/  @!P0 LEA.HI.X R7, R2, R13, R10, 0x3, P1 ;  /* 0x0000000d02078211 */ /* 0x000fca00008f1c0a */
[----:B------:R0:W-:Y:S04]  /*04e0*/  @!P0 STG.E.64 desc[UR4][R6.64], R4 ;  /* 0x0000000406008986 */ /* 0x0001e8000c101b04 */
.L_x_5:
[----:B------:R-:W-:Y:S05]  /*04f0*/  BSYNC.RECONVERGENT B0 ;  /* 0x0000000000007941 */ /* 0x000fea0003800200 */
.L_x_0:
[----:B0-----:R-:W0:Y:S01]  /*0500*/  LDC.64 R4, c[0x0][0x388] ;  /* 0x0000e200ff047b82 */ /* 0x001e220000000a00 */
[----:B------:R-:W1:Y:S01]  /*0510*/  LDCU.64 UR6, c[0x0][0x380] ;  /* 0x00007000ff0677ac */ /* 0x000e620008000a00 */
[----:B0-----:R-:W1:Y:S01]  /*0520*/  LDG.E.64 R4, desc[UR4][R4.64] ;  /* 0x0000000404047981 */ /* 0x001e62000c1e1b00 */
[----:B------:R-:W-:Y:S02]  /*0530*/  IADD3 R0, PT, PT, R3, R0, RZ ;  /* 0x0000000003007210 */ /* 0x000fe40007ffe0ff */
[----:B-1----:R-:W-:-:S04]  /*0540*/  ISETP.GE.U32.AND P0, PT, R4, UR6, PT ;  /* 0x0000000604007c0c */ /* 0x002fc8000bf06070 */
[----:B------:R-:W-:-:S13]  /*0550*/  ISETP.GE.U32.AND.EX P0, PT, R5, UR7, PT, P0 ;  /* 0x0000000705007c0c */ /* 0x000fda000bf06100 */
[----:B------:R-:W-:Y:S05]  /*0560*/  @!P0 BRA `(.L_x_7) ;  /* 0xfffffff800c88947 */ /* 0x000fea000383ffff */
[----:B------:R-:W-:Y:S05]  /*0570*/  EXIT ;  /* 0x000000000000794d */ /* 0x000fea0003800000 */
        .weak           $__internal_0_$__cuda_sm20_rem_u64
        .type           $__internal_0_$__cuda_sm20_rem_u64,@function
        .size           $__internal_0_$__cuda_sm20_rem_u64,(.L_x_9 - $__internal_0_$__cuda_sm20_rem_u64)
$__internal_0_$__cuda_sm20_rem_u64:
[----:B------:R-:W-:Y:S02]  /*0580*/  IMAD.MOV.U32 R12, RZ, RZ, R7 ;  /* 0x000000ffff0c7224 */ /* 0x000fe400078e0007 */
[----:B------:R-:W-:-:S04]  /*0590*/  IMAD.MOV.U32 R13, RZ, RZ, R2 ;  /* 0x000000ffff0d7224 */ /* 0x000fc800078e0002 */
[----:B------:R-:W0:Y:S08]  /*05a0*/  I2F.U64.RP R6, R12 ;  /* 0x0000000c00067312 */ /* 0x000e300000309000 */
[----:B0-----:R-:W0:Y:S02]  /*05b0*/  MUFU.RCP R6, R6 ;  /* 0x0000000600067308 */ /* 0x001e240000001000 */
[----:B0-----:R-:W-:-:S06]  /*05c0*/  IADD3 R8, PT, PT, R6, 0x1ffffffe, RZ ;  /* 0x1ffffffe06087810 */ /* 0x001fcc0007ffe0ff */
[----:B------:R-:W0:Y:S02]  /*05d0*/  F2I.U64.TRUNC R8, R8 ;  /* 0x0000000800087311 */ /* 0x000e24000020d800 */
[----:B0-----:R-:W-:-:S04]  /*05e0*/  IMAD.WIDE.U32 R10, R8, R7, RZ ;  /* 0x00000007080a7225 */ /* 0x001fc800078e00ff */
[----:B------:R-:W-:Y:S01]  /*05f0*/  IMAD R11, R8, R2, R11 ;  /* 0x00000002080b7224 */ /* 0x000fe200078e020b */
[----:B------:R-:W-:-:S03]  /*0600*/  IADD3 R15, P0, PT, RZ, -R10, RZ ;  /* 0x8000000aff0f7210 */ /* 0x000fc60007f1e0ff */
[----:B------:R-:W-:Y:S02]  /*0610*/  IMAD R11, R9, R7, R11 ;  /* 0x00000007090b7224 */ /* 0x000fe400078e020b */
[----:B------:R-:W-:-:S04]  /*0620*/  IMAD.HI.U32 R10, R8, R15, RZ ;  /* 0x0000000f080a7227 */ /* 0x000fc800078e00ff */
[----:B------:R-:W-:Y:S02]  /*0630*/  IMAD.X R17, RZ, RZ, ~R11, P0 ;  /* 0x000000ffff117224 */ /* 0x000fe400000e0e0b */
[----:B------:R-:W-:Y:S02]  /*0640*/  IMAD.MOV.U32 R11, RZ, RZ, R8 ;  /* 0x000000ffff0b7224 */ /* 0x000fe400078e0008 */
[-C--:B------:R-:W-:Y:S02]  /*0650*/  IMAD R13, R9, R17.reuse, RZ ;  /* 0x00000011090d7224 */ /* 0x080fe400078e02ff */
[----:B------:R-:W-:-:S04]  /*0660*/  IMAD.WIDE.U32 R10, P0, R8, R17, R10 ;  /* 0x00000011080a7225 */ /* 0x000fc8000780000a */
[----:B------:R-:W-:-:S04]  /*0670*/  IMAD.HI.U32 R17, R9, R17, RZ ;  /* 0x0000001109117227 */ /* 0x000fc800078e00ff */
[----:B------:R-:W-:Y:S01]  /*0680*/  IMAD.HI.U32 R10, P1, R9, R15, R10 ;  /* 0x0000000f090a7227 */ /* 0x000fe2000782000a */
[----:B------:R-:W-:-:S04]  /*0690*/  IADD3.X R6, PT, PT, R17, R9, RZ, P0, !PT ;  /* 0x0000000911067210 */ /* 0x000fc800007fe4ff */
[----:B------:R-:W-:-:S04]  /*06a0*/  IADD3 R11, P2, PT, R13, R10, RZ ;  /* 0x0000000a0d0b7210 */ /* 0x000fc80007f5e0ff */
[----:B------:R-:W-:Y:S01]  /*06b0*/  IADD3.X R6, PT, PT, RZ, RZ, R6, P2, P1 ;  /* 0x000000ffff067210 */ /* 0x000fe200017e2406 */
[----:B------:R-:W-:-:S04]  /*06c0*/  IMAD.WIDE.U32 R8, R11, R7, RZ ;  /* 0x000000070b087225 */ /* 0x000fc800078e00ff */
[----:B------:R-:W-:Y:S01]  /*06d0*/  IMAD R9, R11, R2, R9 ;  /* 0x000000020b097224 */ /* 0x000fe200078e0209 */
[----:B------:R-:W-:-:S03]  /*06e0*/  IADD3 R13, P0, PT, RZ, -R8, RZ ;  /* 0x80000008ff0d7210 */ /* 0x000fc60007f1e0ff */
[----:B------:R-:W-:Y:S02]  /*06f0*/  IMAD R9, R6, R7, R9 ;  /* 0x0000000706097224 */ /* 0x000fe400078e0209 */
[----:B------:R-:W-:-:S04]  /*0700*/  IMAD.HI.U32 R10, R11, R13, RZ ;  /* 0x0000000d0b0a7227 */ /* 0x000fc800078e00ff */
[----:B------:R-:W-:-:S04]  /*0710*/  IMAD.X R9, RZ, RZ, ~R9, P0 ;  /* 0x000000ffff097224 */ /* 0x000fc800000e0e09 */
[----:B------:R-:W-:-:S04]  /*0720*/  IMAD.WIDE.U32 R10, P0, R11, R9, R10 ;  /* 0x000000090b0a7225 */ /* 0x000fc8000780000a */
[C---:B------:R-:W-:Y:S02]  /*0730*/  IMAD R8, R6.reuse, R9, RZ ;  /* 0x0000000906087224 */ /* 0x040fe400078e02ff */
[----:B------:R-:W-:-:S04]  /*0740*/  IMAD.HI.U32 R11, P1, R6, R13, R10 ;  /* 0x0000000d060b7227 */ /* 0x000fc8000782000a */
[----:B------:R-:W-:Y:S01]  /*0750*/  IMAD.HI.U32 R9, R6, R9, RZ ;  /* 0x0000000906097227 */ /* 0x000fe200078e00ff */
[----:B------:R-:W-:-:S03]  /*0760*/  IADD3 R11, P2, PT, R8, R11, RZ ;  /* 0x0000000b080b7210 */ /* 0x000fc60007f5e0ff */
[----:B------:R-:W-:Y:S02]  /*0770*/  IMAD.X R6, R9, 0x1, R6, P0 ;  /* 0x0000000109067824 */ /* 0x000fe400000e0606 */
[----:B------:R-:W-:Y:S02]  /*0780*/  HFMA2 R9, -RZ, RZ, 0, 0 ;  /* 0x00000000ff097431 */ /* 0x000fe400000001ff */
[----:B------:R-:W-:Y:S01]  /*0790*/  IMAD.HI.U32 R8, R11, R0, RZ ;  /* 0x000000000b087227 */ /* 0x000fe200078e00ff */
[----:B------:R-:W-:-:S03]  /*07a0*/  IADD3.X R6, PT, PT, RZ, RZ, R6, P2, P1 ;  /* 0x000000ffff067210 */ /* 0x000fc600017e2406 */
[----:B------:R-:W-:-:S04]  /*07b0*/  IMAD.WIDE.U32 R8, R11, R5, R8 ;  /* 0x000000050b087225 */ /* 0x000fc800078e0008 */
[C---:B------:R-:W-:Y:S02]  /*07c0*/  IMAD R11, R6.reuse, R5, RZ ;  /* 0x00000005060b7224 */ /* 0x040fe400078e02ff */
[----:B------:R-:W-:-:S04]  /*07d0*/  IMAD.HI.U32 R8, P0, R6, R0, R8 ;  /* 0x0000000006087227 */ /* 0x000fc80007800008 */
[----:B------:R-:W-:Y:S01]  /*07e0*/  IMAD.HI.U32 R6, R6, R5, RZ ;  /* 0x0000000506067227 */ /* 0x000fe200078e00ff */
[----:B------:R-:W-:-:S03]  /*07f0*/  IADD3 R11, P1, PT, R11, R8, RZ ;  /* 0x000000080b0b7210 */ /* 0x000fc60007f3e0ff */
[----:B------:R-:W-:Y:S02]  /*0800*/  IMAD.X R6, RZ, RZ, R6, P0 ;  /* 0x000000ffff067224 */ /* 0x000fe400000e0606 */
[----:B------:R-:W-:-:S04]  /*0810*/  IMAD.WIDE.U32 R8, R11, R7, RZ ;  /* 0x000000070b087225 */ /* 0x000fc800078e00ff */
[----:B------:R-:W-:Y:S01]  /*0820*/  IMAD.X R6, RZ, RZ, R6, P1 ;  /* 0x000000ffff067224 */ /* 0x000fe200008e0606 */
[----:B------:R-:W-:Y:S01]  /*0830*/  IADD3 R10, P1, PT, -R8, R0, RZ ;  /* 0x00000000080a7210 */ /* 0x000fe20007f3e1ff */
[----:B------:R-:W-:-:S03]  /*0840*/  IMAD R11, R11, R2, R9 ;  /* 0x000000020b0b7224 */ /* 0x000fc600078e0209 */
[-C--:B------:R-:W-:Y:S01]  /*0850*/  ISETP.GE.U32.AND P0, PT, R10, R7.reuse, PT ;  /* 0x000000070a00720c */ /* 0x080fe20003f06070 */
[----:B------:R-:W-:-:S05]  /*0860*/  IMAD R6, R6, R7, R11 ;  /* 0x0000000706067224 */ /* 0x000fca00078e020b */
[----:B------:R-:W-:Y:S02]  /*0870*/  IADD3.X R11, PT, PT, ~R6, R5, RZ, P1, !PT ;  /* 0x00000005060b7210 */ /* 0x000fe40000ffe5ff */
[----:B------:R-:W-:Y:S02]  /*0880*/  IADD3 R8, P1, PT, -R7, R10, RZ ;  /* 0x0000000a07087210 */ /* 0x000fe40007f3e1ff */
[----:B------:R-:W-:-:S03]  /*0890*/  ISETP.GE.U32.AND.EX P0, PT, R11, R2, PT, P0 ;  /* 0x000000020b00720c */ /* 0x000fc60003f06100 */
[--C-:B------:R-:W-:Y:S01]  /*08a0*/  IMAD.X R9, R11, 0x1, ~R2.reuse, P1 ;  /* 0x000000010b097824 */ /* 0x100fe200008e0e02 */
[----:B------:R-:W-:Y:S02]  /*08b0*/  SEL R8, R8, R10, P0 ;  /* 0x0000000a08087207 */ /* 0x000fe40000000000 */
[----:B------:R-:W-:Y:S02]  /*08c0*/  ISETP.NE.U32.AND P1, PT, R7, RZ, PT ;  /* 0x000000ff0700720c */ /* 0x000fe40003f25070 */
[----:B------:R-:W-:Y:S02]  /*08d0*/  SEL R9, R9, R11, P0 ;  /* 0x0000000b09097207 */ /* 0x000fe40000000000 */
[----:B------:R-:W-:Y:S02]  /*08e0*/  IADD3 R6, P2, PT, -R7, R8, RZ ;  /* 0x0000000807067210 */ /* 0x000fe40007f5e1ff */
[----:B------:R-:W-:Y:S02]  /*08f0*/  ISETP.GE.U32.AND P0, PT, R8, R7, PT ;  /* 0x000000070800720c */ /* 0x000fe40003f06070 */
[----:B------:R-:W-:Y:S01]  /*0900*/  ISETP.NE.AND.EX P1, PT, R2, RZ, PT, P1 ;  /* 0x000000ff0200720c */ /* 0x000fe20003f25310 */
[C---:B------:R-:W-:Y:S01]  /*0910*/  IMAD.X R10, R9.reuse, 0x1, ~R2, P2 ;  /* 0x00000001090a7824 */ /* 0x040fe200010e0e02 */
[----:B------:R-:W-:-:S04]  /*0920*/  ISETP.GE.U32.AND.EX P0, PT, R9, R2, PT, P0 ;  /* 0x000000020900720c */ /* 0x000fc80003f06100 */
[----:B------:R-:W-:Y:S02]  /*0930*/  SEL R6, R6, R8, P0 ;  /* 0x0000000806067207 */ /* 0x000fe40000000000 */
[----:B------:R-:W-:Y:S01]  /*0940*/  SEL R10, R10, R9, P0 ;  /* 0x000000090a0a7207 */ /* 0x000fe20000000000 */
[----:B------:R-:W-:Y:S01]  /*0950*/  IMAD.MOV.U32 R9, RZ, RZ, 0x0 ;  /* 0x00000000ff097424 */ /* 0x000fe200078e00ff */
[----:B------:R-:W-:Y:S02]  /*0960*/  MOV R8, R4 ;  /* 0x0000000400087202 */ /* 0x000fe40000000f00 */
[----:B------:R-:W-:Y:S02]  /*0970*/  SEL R6, R6, 0xffffffff, P1 ;  /* 0xffffffff06067807 */ /* 0x000fe40000800000 */
[----:B------:R-:W-:Y:S01]  /*0980*/  SEL R10, R10, 0xffffffff, P1 ;  /* 0xffffffff0a0a7807 */ /* 0x000fe20000800000 */
[----:B------:R-:W-:Y:S06]  /*0990*/  RET.REL.NODEC R8 `(_Z6threadmPmS_) ;  /* 0xfffffff408987950 */ /* 0x000fec0003c3ffff */
.L_x_8:
[----:B------:R-:W-:-:S00]  /*09a0*/  BRA `(.L_x_8) ;  /* 0xfffffffc00fc7947 */ /* 0x000fc0000383ffff */
[----:B------:R-:W-:-:S00]  /*09b0*/  NOP ;  /* 0x0000000000007918 */ /* 0x000fc00000000000 */
        /* <DEDUP_REMOVED lines=12> */
.L_x_9:


//--------------------- .nv.shared.reserved.0     --------------------------
	.section	.nv.shared.reserved.0,"aw",@nobits
	.weak		__nv_reservedSMEM_offset_0_alias
	.size		__nv_reservedSMEM_offset_0_alias, 0, 64
	.other		__nv_reservedSMEM_offset_0_alias,@"STO_CUDA_RESERVED_SHARED STV_DEFAULT"
__nv_reservedSMEM_offset_0_alias:
	.zero		0
	.zero		64


//--------------------- .nv.constant0._Z6threadmPmS_ --------------------------
	.section	.nv.constant0._Z6threadmPmS_,"a",@progbits
	.sectionflags	@""
	.align	4
.nv.constant0._Z6threadmPmS_:
	.zero		920


//--------------------- SYMBOLS --------------------------

	.type		.nv.reservedSmem.offset0,@object
	.size		.nv.reservedSmem.offset0,0x4
